//
// Generated by NVIDIA NVVM Compiler
//
// Compiler Build ID: CL-36424714
// Cuda compilation tools, release 13.0, V13.0.88
// Based on NVVM 20.0.0
//

.version 9.0
.target sm_100
.address_size 64

	// .globl	_Z13blur5x5_naivePhS_iii

.visible .entry _Z13blur5x5_naivePhS_iii(
	.param .u64 .ptr .align 1 _Z13blur5x5_naivePhS_iii_param_0,
	.param .u64 .ptr .align 1 _Z13blur5x5_naivePhS_iii_param_1,
	.param .u32 _Z13blur5x5_naivePhS_iii_param_2,
	.param .u32 _Z13blur5x5_naivePhS_iii_param_3,
	.param .u32 _Z13blur5x5_naivePhS_iii_param_4
)
{
	.reg .pred 	%p<29>;
	.reg .b16 	%rs<13>;
	.reg .b32 	%r<77>;
	.reg .b32 	%f<66>;
	.reg .b64 	%rd<15>;

	ld.param.u64 	%rd3, [_Z13blur5x5_naivePhS_iii_param_0];
	ld.param.u64 	%rd2, [_Z13blur5x5_naivePhS_iii_param_1];
	ld.param.u32 	%r36, [_Z13blur5x5_naivePhS_iii_param_2];
	ld.param.u32 	%r39, [_Z13blur5x5_naivePhS_iii_param_3];
	ld.param.u32 	%r38, [_Z13blur5x5_naivePhS_iii_param_4];
	cvta.to.global.u64 	%rd1, %rd3;
	mov.u32 	%r40, %ctaid.x;
	mov.u32 	%r41, %ntid.x;
	mov.u32 	%r42, %tid.x;
	mad.lo.s32 	%r1, %r40, %r41, %r42;
	mov.u32 	%r43, %ctaid.y;
	mov.u32 	%r44, %ntid.y;
	mov.u32 	%r45, %tid.y;
	mad.lo.s32 	%r46, %r43, %r44, %r45;
	setp.ge.s32 	%p2, %r1, %r36;
	setp.ge.s32 	%p3, %r46, %r39;
	or.pred  	%p4, %p2, %p3;
	@%p4 bra 	$L__BB0_15;
	add.s32 	%r3, %r1, -14;
	shl.b32 	%r4, %r38, 2;
	add.s32 	%r5, %r1, -15;
	add.s32 	%r6, %r1, -12;
	add.s32 	%r7, %r1, -13;
	mov.b32 	%r73, 0;
	mov.f32 	%f56, 0f00000000;
	mov.b32 	%r64, -15;
	mov.f32 	%f55, %f56;
	mov.f32 	%f54, %f56;
$L__BB0_2:
	add.s32 	%r50, %r64, %r46;
	setp.gt.s32 	%p5, %r50, -1;
	setp.lt.s32 	%p6, %r50, %r39;
	and.pred  	%p1, %p5, %p6;
	mul.lo.s32 	%r51, %r50, %r36;
	add.s32 	%r52, %r3, %r51;
	mul.lo.s32 	%r70, %r38, %r52;
	add.s32 	%r53, %r6, %r51;
	mul.lo.s32 	%r68, %r38, %r53;
	add.s32 	%r54, %r7, %r51;
	mul.lo.s32 	%r67, %r38, %r54;
	add.s32 	%r55, %r5, %r51;
	mul.lo.s32 	%r66, %r38, %r55;
	mov.b32 	%r71, -18;
	mov.u32 	%r69, %r5;
$L__BB0_3:
	setp.gt.s32 	%p7, %r69, -1;
	setp.lt.s32 	%p8, %r69, %r36;
	and.pred  	%p9, %p7, %p8;
	and.pred  	%p10, %p9, %p1;
	not.pred 	%p11, %p10;
	@%p11 bra 	$L__BB0_5;
	cvt.s64.s32 	%rd4, %r66;
	add.s64 	%rd5, %rd1, %rd4;
	ld.global.u8 	%rs1, [%rd5];
	cvt.rn.f32.u16 	%f32, %rs1;
	add.f32 	%f54, %f54, %f32;
	ld.global.u8 	%rs2, [%rd5+1];
	cvt.rn.f32.u16 	%f33, %rs2;
	add.f32 	%f55, %f55, %f33;
	ld.global.u8 	%rs3, [%rd5+2];
	cvt.rn.f32.u16 	%f34, %rs3;
	add.f32 	%f56, %f56, %f34;
	add.s32 	%r73, %r73, 1;
$L__BB0_5:
	add.s32 	%r56, %r69, 1;
	setp.gt.s32 	%p12, %r56, -1;
	setp.lt.s32 	%p13, %r56, %r36;
	and.pred  	%p14, %p12, %p13;
	and.pred  	%p15, %p14, %p1;
	not.pred 	%p16, %p15;
	@%p16 bra 	$L__BB0_7;
	cvt.s64.s32 	%rd6, %r70;
	add.s64 	%rd7, %rd1, %rd6;
	ld.global.u8 	%rs4, [%rd7];
	cvt.rn.f32.u16 	%f35, %rs4;
	add.f32 	%f54, %f54, %f35;
	ld.global.u8 	%rs5, [%rd7+1];
	cvt.rn.f32.u16 	%f36, %rs5;
	add.f32 	%f55, %f55, %f36;
	ld.global.u8 	%rs6, [%rd7+2];
	cvt.rn.f32.u16 	%f37, %rs6;
	add.f32 	%f56, %f56, %f37;
	add.s32 	%r73, %r73, 1;
$L__BB0_7:
	add.s32 	%r57, %r69, 2;
	setp.gt.s32 	%p17, %r57, -1;
	setp.lt.s32 	%p18, %r57, %r36;
	and.pred  	%p19, %p17, %p18;
	and.pred  	%p20, %p19, %p1;
	not.pred 	%p21, %p20;
	@%p21 bra 	$L__BB0_9;
	cvt.s64.s32 	%rd8, %r67;
	add.s64 	%rd9, %rd1, %rd8;
	ld.global.u8 	%rs7, [%rd9];
	cvt.rn.f32.u16 	%f38, %rs7;
	add.f32 	%f54, %f54, %f38;
	ld.global.u8 	%rs8, [%rd9+1];
	cvt.rn.f32.u16 	%f39, %rs8;
	add.f32 	%f55, %f55, %f39;
	ld.global.u8 	%rs9, [%rd9+2];
	cvt.rn.f32.u16 	%f40, %rs9;
	add.f32 	%f56, %f56, %f40;
	add.s32 	%r73, %r73, 1;
$L__BB0_9:
	add.s32 	%r71, %r71, 4;
	setp.eq.s32 	%p22, %r71, 14;
	@%p22 bra 	$L__BB0_13;
	add.s32 	%r58, %r69, 3;
	setp.gt.s32 	%p23, %r58, -1;
	setp.lt.s32 	%p24, %r58, %r36;
	and.pred  	%p25, %p23, %p24;
	and.pred  	%p26, %p25, %p1;
	not.pred 	%p27, %p26;
	@%p27 bra 	$L__BB0_12;
	cvt.s64.s32 	%rd10, %r68;
	add.s64 	%rd11, %rd1, %rd10;
	ld.global.u8 	%rs10, [%rd11];
	cvt.rn.f32.u16 	%f41, %rs10;
	add.f32 	%f54, %f54, %f41;
	ld.global.u8 	%rs11, [%rd11+1];
	cvt.rn.f32.u16 	%f42, %rs11;
	add.f32 	%f55, %f55, %f42;
	ld.global.u8 	%rs12, [%rd11+2];
	cvt.rn.f32.u16 	%f43, %rs12;
	add.f32 	%f56, %f56, %f43;
	add.s32 	%r73, %r73, 1;
$L__BB0_12:
	add.s32 	%r70, %r70, %r4;
	add.s32 	%r69, %r69, 4;
	add.s32 	%r68, %r68, %r4;
	add.s32 	%r67, %r67, %r4;
	add.s32 	%r66, %r66, %r4;
	bra.uni 	$L__BB0_3;
$L__BB0_13:
	add.s32 	%r64, %r64, 1;
	setp.ne.s32 	%p28, %r64, 16;
	@%p28 bra 	$L__BB0_2;
	mad.lo.s32 	%r59, %r36, %r46, %r1;
	mul.lo.s32 	%r60, %r59, %r38;
	cvt.rn.f32.s32 	%f44, %r73;
	div.rn.f32 	%f45, %f54, %f44;
	cvt.rzi.u32.f32 	%r61, %f45;
	cvt.s64.s32 	%rd12, %r60;
	cvta.to.global.u64 	%rd13, %rd2;
	add.s64 	%rd14, %rd13, %rd12;
	st.global.u8 	[%rd14], %r61;
	div.rn.f32 	%f46, %f55, %f44;
	cvt.rzi.u32.f32 	%r62, %f46;
	st.global.u8 	[%rd14+1], %r62;
	div.rn.f32 	%f47, %f56, %f44;
	cvt.rzi.u32.f32 	%r63, %f47;
	st.global.u8 	[%rd14+2], %r63;
$L__BB0_15:
	ret;

}
	// .globl	_Z10merge_maskPhS_S_S_iiih
.visible .entry _Z10merge_maskPhS_S_S_iiih(
	.param .u64 .ptr .align 1 _Z10merge_maskPhS_S_S_iiih_param_0,
	.param .u64 .ptr .align 1 _Z10merge_maskPhS_S_S_iiih_param_1,
	.param .u64 .ptr .align 1 _Z10merge_maskPhS_S_S_iiih_param_2,
	.param .u64 .ptr .align 1 _Z10merge_maskPhS_S_S_iiih_param_3,
	.param .u32 _Z10merge_maskPhS_S_S_iiih_param_4,
	.param .u32 _Z10merge_maskPhS_S_S_iiih_param_5,
	.param .u32 _Z10merge_maskPhS_S_S_iiih_param_6,
	.param .u8 _Z10merge_maskPhS_S_S_iiih_param_7
)
{
	.reg .pred 	%p<5>;
	.reg .b16 	%rs<9>;
	.reg .b32 	%r<16>;
	.reg .b64 	%rd<17>;

	ld.param.u64 	%rd2, [_Z10merge_maskPhS_S_S_iiih_param_0];
	ld.param.u64 	%rd3, [_Z10merge_maskPhS_S_S_iiih_param_1];
	ld.param.u64 	%rd4, [_Z10merge_maskPhS_S_S_iiih_param_2];
	ld.param.u64 	%rd5, [_Z10merge_maskPhS_S_S_iiih_param_3];
	ld.param.u32 	%r4, [_Z10merge_maskPhS_S_S_iiih_param_4];
	ld.param.u32 	%r6, [_Z10merge_maskPhS_S_S_iiih_param_5];
	ld.param.u32 	%r5, [_Z10merge_maskPhS_S_S_iiih_param_6];
	ld.param.u8 	%rs1, [_Z10merge_maskPhS_S_S_iiih_param_7];
	cvta.to.global.u64 	%rd1, %rd5;
	mov.u32 	%r8, %ctaid.x;
	mov.u32 	%r9, %ntid.x;
	mov.u32 	%r10, %tid.x;
	mad.lo.s32 	%r1, %r8, %r9, %r10;
	mov.u32 	%r11, %ctaid.y;
	mov.u32 	%r12, %ntid.y;
	mov.u32 	%r13, %tid.y;
	mad.lo.s32 	%r14, %r11, %r12, %r13;
	setp.ge.s32 	%p1, %r1, %r4;
	setp.ge.s32 	%p2, %r14, %r6;
	or.pred  	%p3, %p1, %p2;
	@%p3 bra 	$L__BB1_4;
	cvta.to.global.u64 	%rd6, %rd4;
	mad.lo.s32 	%r15, %r4, %r14, %r1;
	mul.lo.s32 	%r3, %r15, %r5;
	cvt.s64.s32 	%rd7, %r15;
	add.s64 	%rd8, %rd6, %rd7;
	ld.global.u8 	%rs2, [%rd8];
	setp.le.u16 	%p4, %rs2, %rs1;
	@%p4 bra 	$L__BB1_3;
	cvt.s64.s32 	%rd13, %r3;
	cvta.to.global.u64 	%rd14, %rd2;
	add.s64 	%rd15, %rd14, %rd13;
	ld.global.u8 	%rs6, [%rd15];
	add.s64 	%rd16, %rd1, %rd13;
	st.global.u8 	[%rd16], %rs6;
	ld.global.u8 	%rs7, [%rd15+1];
	st.global.u8 	[%rd16+1], %rs7;
	ld.global.u8 	%rs8, [%rd15+2];
	st.global.u8 	[%rd16+2], %rs8;
	bra.uni 	$L__BB1_4;
$L__BB1_3:
	cvt.s64.s32 	%rd9, %r3;
	cvta.to.global.u64 	%rd10, %rd3;
	add.s64 	%rd11, %rd10, %rd9;
	ld.global.u8 	%rs3, [%rd11];
	add.s64 	%rd12, %rd1, %rd9;
	st.global.u8 	[%rd12], %rs3;
	ld.global.u8 	%rs4, [%rd11+1];
	st.global.u8 	[%rd12+1], %rs4;
	ld.global.u8 	%rs5, [%rd11+2];
	st.global.u8 	[%rd12+2], %rs5;
$L__BB1_4:
	ret;

}


// ===== COMPILED SASS (sm_100) =====

	.target	sm_100

	.elftype	@"ET_EXEC"


//--------------------- .note.nv.tkinfo           --------------------------
	.section	.note.nv.tkinfo,"",@"SHT_NOTE"
	.sectionflags	@"SHF_NOTE_NV_TKINFO"
	.tkinfo
        /*0018*/ 	.word	0x00000002
        /*0030*/ 	.string	""
        /*0030*/ 	.string	"ptxas"
        /*0030*/ 	.string	"Cuda compilation tools, release 13.0, V13.0.88"
        /*0030*/ 	.string	"Build cuda_13.0.r13.0/compiler.36424714_0"
        /*0030*/ 	.string	"-arch sm_100 -m 64 "



//--------------------- .note.nv.cuinfo           --------------------------
	.section	.note.nv.cuinfo,"",@"SHT_NOTE"
	.sectionflags	@"SHF_NOTE_NV_CUINFO"
        /*0018*/ 	.short	0x0002
        /*001a*/ 	.short	0x0064
        /*001c*/ 	.short	0x0082
	.zero		2


//--------------------- .nv.info                  --------------------------
	.section	.nv.info,"",@"SHT_CUDA_INFO"
	.align	4


	//----- nvinfo : EIATTR_REGCOUNT
	.align		4
        /*0000*/ 	.byte	0x04, 0x2f
        /*0002*/ 	.short	(.L_1 - .L_0)
	.align		4
.L_0:
        /*0004*/ 	.word	index@(_Z13blur5x5_naivePhS_iii)
        /*0008*/ 	.word	0x00000020


	//----- nvinfo : EIATTR_FRAME_SIZE
	.align		4
.L_1:
        /*000c*/ 	.byte	0x04, 0x11
        /*000e*/ 	.short	(.L_3 - .L_2)
	.align		4
.L_2:
        /*0010*/ 	.word	index@($__internal_0_$__cuda_sm3x_div_rn_noftz_f32_slowpath)
        /*0014*/ 	.word	0x00000000


	//----- nvinfo : EIATTR_FRAME_SIZE
	.align		4
.L_3:
        /*0018*/ 	.byte	0x04, 0x11
        /*001a*/ 	.short	(.L_5 - .L_4)
	.align		4
.L_4:
        /*001c*/ 	.word	index@(_Z13blur5x5_naivePhS_iii)
        /*0020*/ 	.word	0x00000000


	//----- nvinfo : EIATTR_REGCOUNT
	.align		4
.L_5:
        /*0024*/ 	.byte	0x04, 0x2f
        /*0026*/ 	.short	(.L_7 - .L_6)
	.align		4
.L_6:
        /*0028*/ 	.word	index@(_Z10merge_maskPhS_S_S_iiih)
        /*002c*/ 	.word	0x0000000e


	//----- nvinfo : EIATTR_FRAME_SIZE
	.align		4
.L_7:
        /*0030*/ 	.byte	0x04, 0x11
        /*0032*/ 	.short	(.L_9 - .L_8)
	.align		4
.L_8:
        /*0034*/ 	.word	index@(_Z10merge_maskPhS_S_S_iiih)
        /*0038*/ 	.word	0x00000000


	//----- nvinfo : EIATTR_MIN_STACK_SIZE
	.align		4
.L_9:
        /*003c*/ 	.byte	0x04, 0x12
        /*003e*/ 	.short	(.L_11 - .L_10)
	.align		4
.L_10:
        /*0040*/ 	.word	index@(_Z10merge_maskPhS_S_S_iiih)
        /*0044*/ 	.word	0x00000000


	//----- nvinfo : EIATTR_MIN_STACK_SIZE
	.align		4
.L_11:
        /*0048*/ 	.byte	0x04, 0x12
        /*004a*/ 	.short	(.L_13 - .L_12)
	.align		4
.L_12:
        /*004c*/ 	.word	index@(_Z13blur5x5_naivePhS_iii)
        /*0050*/ 	.word	0x00000000
.L_13:


//--------------------- .nv.compat                --------------------------
	.section	.nv.compat,"",@"SHT_CUDA_COMPAT_INFO"
	.align	4
        /*0000*/ 	.byte	0x02, 0x09, 0x00, 0x00, 0x02, 0x02, 0x01, 0x00, 0x02, 0x05, 0x05, 0x00, 0x03, 0x07, 0x01, 0x01
        /*0010*/ 	.byte	0x02, 0x03, 0x00, 0x00, 0x02, 0x06, 0x01, 0x00, 0x04, 0x0b, 0x08, 0x00, 0x01, 0x00, 0x00, 0x00
        /*0020*/ 	.byte	0x00, 0x00, 0x00, 0x00


//--------------------- .nv.info._Z10merge_maskPhS_S_S_iiih --------------------------
	.section	.nv.info._Z10merge_maskPhS_S_S_iiih,"",@"SHT_CUDA_INFO"
	.sectionflags	@""
	.align	4


	//----- nvinfo : EIATTR_CUDA_API_VERSION
	.align		4
        /*0000*/ 	.byte	0x04, 0x37
        /*0002*/ 	.short	(.L_15 - .L_14)
.L_14:
        /*0004*/ 	.word	0x00000082


	//----- nvinfo : EIATTR_KPARAM_INFO
	.align		4
.L_15:
        /*0008*/ 	.byte	0x04, 0x17
        /*000a*/ 	.short	(.L_17 - .L_16)
.L_16:
        /*000c*/ 	.word	0x00000000
        /*0010*/ 	.short	0x0007
        /*0012*/ 	.short	0x002c
        /*0014*/ 	.byte	0x00, 0xf0, 0x05, 0x00


	//----- nvinfo : EIATTR_KPARAM_INFO
	.align		4
.L_17:
        /*0018*/ 	.byte	0x04, 0x17
        /*001a*/ 	.short	(.L_19 - .L_18)
.L_18:
        /*001c*/ 	.word	0x00000000
        /*0020*/ 	.short	0x0006
        /*0022*/ 	.short	0x0028
        /*0024*/ 	.byte	0x00, 0xf0, 0x11, 0x00


	//----- nvinfo : EIATTR_KPARAM_INFO
	.align		4
.L_19:
        /*0028*/ 	.byte	0x04, 0x17
        /*002a*/ 	.short	(.L_21 - .L_20)
.L_20:
        /*002c*/ 	.word	0x00000000
        /*0030*/ 	.short	0x0005
        /*0032*/ 	.short	0x0024
        /*0034*/ 	.byte	0x00, 0xf0, 0x11, 0x00


	//----- nvinfo : EIATTR_KPARAM_INFO
	.align		4
.L_21:
        /*0038*/ 	.byte	0x04, 0x17
        /*003a*/ 	.short	(.L_23 - .L_22)
.L_22:
        /*003c*/ 	.word	0x00000000
        /*0040*/ 	.short	0x0004
        /*0042*/ 	.short	0x0020
        /*0044*/ 	.byte	0x00, 0xf0, 0x11, 0x00


	//----- nvinfo : EIATTR_KPARAM_INFO
	.align		4
.L_23:
        /*0048*/ 	.byte	0x04, 0x17
        /*004a*/ 	.short	(.L_25 - .L_24)
.L_24:
        /*004c*/ 	.word	0x00000000
        /*0050*/ 	.short	0x0003
        /*0052*/ 	.short	0x0018
        /*0054*/ 	.byte	0x00, 0xf5, 0x21, 0x00


	//----- nvinfo : EIATTR_KPARAM_INFO
	.align		4
.L_25:
        /*0058*/ 	.byte	0x04, 0x17
        /*005a*/ 	.short	(.L_27 - .L_26)
.L_26:
        /*005c*/ 	.word	0x00000000
        /*0060*/ 	.short	0x0002
        /*0062*/ 	.short	0x0010
        /*0064*/ 	.byte	0x00, 0xf5, 0x21, 0x00


	//----- nvinfo : EIATTR_KPARAM_INFO
	.align		4
.L_27:
        /*0068*/ 	.byte	0x04, 0x17
        /*006a*/ 	.short	(.L_29 - .L_28)
.L_28:
        /*006c*/ 	.word	0x00000000
        /*0070*/ 	.short	0x0001
        /*0072*/ 	.short	0x0008
        /*0074*/ 	.byte	0x00, 0xf5, 0x21, 0x00


	//----- nvinfo : EIATTR_KPARAM_INFO
	.align		4
.L_29:
        /*0078*/ 	.byte	0x04, 0x17
        /*007a*/ 	.short	(.L_31 - .L_30)
.L_30:
        /*007c*/ 	.word	0x00000000
        /*0080*/ 	.short	0x0000
        /*0082*/ 	.short	0x0000
        /*0084*/ 	.byte	0x00, 0xf5, 0x21, 0x00


	//----- nvinfo : EIATTR_SPARSE_MMA_MASK
	.align		4
.L_31:
        /*0088*/ 	.byte	0x03, 0x50
        /*008a*/ 	.short	0x0000


	//----- nvinfo : EIATTR_MAXREG_COUNT
	.align		4
        /*008c*/ 	.byte	0x03, 0x1b
        /*008e*/ 	.short	0x00ff


	//----- nvinfo : EIATTR_MERCURY_ISA_VERSION
	.align		4
        /*0090*/ 	.byte	0x03, 0x5f
        /*0092*/ 	.short	0x0101


	//----- nvinfo : EIATTR_VRC_CTA_INIT_COUNT
	.align		4
        /*0094*/ 	.byte	0x02, 0x4a
	.zero		1
	.zero		1


	//----- nvinfo : EIATTR_EXIT_INSTR_OFFSETS
	.align		4
        /*0098*/ 	.byte	0x04, 0x1c
        /*009a*/ 	.short	(.L_33 - .L_32)


	//   ....[0]....
.L_32:
        /*009c*/ 	.word	0x000000c0


	//   ....[1]....
        /*00a0*/ 	.word	0x00000250


	//   ....[2]....
        /*00a4*/ 	.word	0x00000330


	//----- nvinfo : EIATTR_CRS_STACK_SIZE
	.align		4
.L_33:
        /*00a8*/ 	.byte	0x04, 0x1e
        /*00aa*/ 	.short	(.L_35 - .L_34)
.L_34:
        /*00ac*/ 	.word	0x00000000


	//----- nvinfo : EIATTR_CBANK_PARAM_SIZE
	.align		4
.L_35:
        /*00b0*/ 	.byte	0x03, 0x19
        /*00b2*/ 	.short	0x002d


	//----- nvinfo : EIATTR_PARAM_CBANK
	.align		4
        /*00b4*/ 	.byte	0x04, 0x0a
        /*00b6*/ 	.short	(.L_37 - .L_36)
	.align		4
.L_36:
        /*00b8*/ 	.word	index@(.nv.constant0._Z10merge_maskPhS_S_S_iiih)
        /*00bc*/ 	.short	0x0380
        /*00be*/ 	.short	0x002d


	//----- nvinfo : EIATTR_SW_WAR
	.align		4
.L_37:
        /*00c0*/ 	.byte	0x04, 0x36
        /*00c2*/ 	.short	(.L_39 - .L_38)
.L_38:
        /*00c4*/ 	.word	0x00000008
.L_39:


//--------------------- .nv.info._Z13blur5x5_naivePhS_iii --------------------------
	.section	.nv.info._Z13blur5x5_naivePhS_iii,"",@"SHT_CUDA_INFO"
	.sectionflags	@""
	.align	4


	//----- nvinfo : EIATTR_CUDA_API_VERSION
	.align		4
        /*0000*/ 	.byte	0x04, 0x37
        /*0002*/ 	.short	(.L_41 - .L_40)
.L_40:
        /*0004*/ 	.word	0x00000082


	//----- nvinfo : EIATTR_KPARAM_INFO
	.align		4
.L_41:
        /*0008*/ 	.byte	0x04, 0x17
        /*000a*/ 	.short	(.L_43 - .L_42)
.L_42:
        /*000c*/ 	.word	0x00000000
        /*0010*/ 	.short	0x0004
        /*0012*/ 	.short	0x0018
        /*0014*/ 	.byte	0x00, 0xf0, 0x11, 0x00


	//----- nvinfo : EIATTR_KPARAM_INFO
	.align		4
.L_43:
        /*0018*/ 	.byte	0x04, 0x17
        /*001a*/ 	.short	(.L_45 - .L_44)
.L_44:
        /*001c*/ 	.word	0x00000000
        /*0020*/ 	.short	0x0003
        /*0022*/ 	.short	0x0014
        /*0024*/ 	.byte	0x00, 0xf0, 0x11, 0x00


	//----- nvinfo : EIATTR_KPARAM_INFO
	.align		4
.L_45:
        /*0028*/ 	.byte	0x04, 0x17
        /*002a*/ 	.short	(.L_47 - .L_46)
.L_46:
        /*002c*/ 	.word	0x00000000
        /*0030*/ 	.short	0x0002
        /*0032*/ 	.short	0x0010
        /*0034*/ 	.byte	0x00, 0xf0, 0x11, 0x00


	//----- nvinfo : EIATTR_KPARAM_INFO
	.align		4
.L_47:
        /*0038*/ 	.byte	0x04, 0x17
        /*003a*/ 	.short	(.L_49 - .L_48)
.L_48:
        /*003c*/ 	.word	0x00000000
        /*0040*/ 	.short	0x0001
        /*0042*/ 	.short	0x0008
        /*0044*/ 	.byte	0x00, 0xf5, 0x21, 0x00


	//----- nvinfo : EIATTR_KPARAM_INFO
	.align		4
.L_49:
        /*0048*/ 	.byte	0x04, 0x17
        /*004a*/ 	.short	(.L_51 - .L_50)
.L_50:
        /*004c*/ 	.word	0x00000000
        /*0050*/ 	.short	0x0000
        /*0052*/ 	.short	0x0000
        /*0054*/ 	.byte	0x00, 0xf5, 0x21, 0x00


	//----- nvinfo : EIATTR_SPARSE_MMA_MASK
	.align		4
.L_51:
        /*0058*/ 	.byte	0x03, 0x50
        /*005a*/ 	.short	0x0000


	//----- nvinfo : EIATTR_MAXREG_COUNT
	.align		4
        /*005c*/ 	.byte	0x03, 0x1b
        /*005e*/ 	.short	0x00ff


	//----- nvinfo : EIATTR_MERCURY_ISA_VERSION
	.align		4
        /*0060*/ 	.byte	0x03, 0x5f
        /*0062*/ 	.short	0x0101


	//----- nvinfo : EIATTR_VRC_CTA_INIT_COUNT
	.align		4
        /*0064*/ 	.byte	0x02, 0x4a
	.zero		1
	.zero		1


	//----- nvinfo : EIATTR_EXIT_INSTR_OFFSETS
	.align		4
        /*0068*/ 	.byte	0x04, 0x1c
        /*006a*/ 	.short	(.L_53 - .L_52)


	//   ....[0]....
.L_52:
        /*006c*/ 	.word	0x000000c0


	//   ....[1]....
        /*0070*/ 	.word	0x00000af0


	//----- nvinfo : EIATTR_CRS_STACK_SIZE
	.align		4
.L_53:
        /*0074*/ 	.byte	0x04, 0x1e
        /*0076*/ 	.short	(.L_55 - .L_54)
.L_54:
        /*0078*/ 	.word	0x00000000


	//----- nvinfo : EIATTR_CBANK_PARAM_SIZE
	.align		4
.L_55:
        /*007c*/ 	.byte	0x03, 0x19
        /*007e*/ 	.short	0x001c


	//----- nvinfo : EIATTR_PARAM_CBANK
	.align		4
        /*0080*/ 	.byte	0x04, 0x0a
        /*0082*/ 	.short	(.L_57 - .L_56)
	.align		4
.L_56:
        /*0084*/ 	.word	index@(.nv.constant0._Z13blur5x5_naivePhS_iii)
        /*0088*/ 	.short	0x0380
        /*008a*/ 	.short	0x001c


	//----- nvinfo : EIATTR_SW_WAR
	.align		4
.L_57:
        /*008c*/ 	.byte	0x04, 0x36
        /*008e*/ 	.short	(.L_59 - .L_58)
.L_58:
        /*0090*/ 	.word	0x00000008
.L_59:


//--------------------- .nv.callgraph             --------------------------
	.section	.nv.callgraph,"",@"SHT_CUDA_CALLGRAPH"
	.align	4
	.sectionentsize	8
	.align		4
        /*0000*/ 	.word	0x00000000
	.align		4
        /*0004*/ 	.word	0xffffffff
	.align		4
        /*0008*/ 	.word	0x00000000
	.align		4
        /*000c*/ 	.word	0xfffffffe
	.align		4
        /*0010*/ 	.word	0x00000000
	.align		4
        /*0014*/ 	.word	0xfffffffd
	.align		4
        /*0018*/ 	.word	0x00000000
	.align		4
        /*001c*/ 	.word	0xfffffffc


//--------------------- .text._Z10merge_maskPhS_S_S_iiih --------------------------
	.section	.text._Z10merge_maskPhS_S_S_iiih,"ax",@progbits
	.align	128
        .global         _Z10merge_maskPhS_S_S_iiih
        .type           _Z10merge_maskPhS_S_S_iiih,@function
        .size           _Z10merge_maskPhS_S_S_iiih,(.L_x_24 - _Z10merge_maskPhS_S_S_iiih)
        .other          _Z10merge_maskPhS_S_S_iiih,@"STO_CUDA_ENTRY STV_DEFAULT"
_Z10merge_maskPhS_S_S_iiih:
.text._Z10merge_maskPhS_S_S_iiih:
[----:B------:R-:W-:Y:S01]  /*0000*/  LDC R1, c[0x0][0x37c] ;  /* 0x0000df00ff017b82 */ /* 0x000fe20000000800 */
[----:B------:R-:W0:Y:S07]  /*0010*/  S2R R2, SR_TID.Y ;  /* 0x0000000000027919 */ /* 0x000e2e0000002200 */
[----:B------:R-:W1:Y:S01]  /*0020*/  LDC R0, c[0x0][0x360] ;  /* 0x0000d800ff007b82 */ /* 0x000e620000000800 */
[----:B------:R-:W2:Y:S01]  /*0030*/  LDCU.64 UR6, c[0x0][0x3a0] ;  /* 0x00007400ff0677ac */ /* 0x000ea20008000a00 */
[----:B------:R-:W1:Y:S06]  /*0040*/  S2R R5, SR_TID.X ;  /* 0x0000000000057919 */ /* 0x000e6c0000002100 */
[----:B------:R-:W0:Y:S08]  /*0050*/  S2UR UR5, SR_CTAID.Y ;  /* 0x00000000000579c3 */ /* 0x000e300000002600 */
[----:B------:R-:W0:Y:S08]  /*0060*/  LDC R3, c[0x0][0x364] ;  /* 0x0000d900ff037b82 */ /* 0x000e300000000800 */
[----:B------:R-:W1:Y:S01]  /*0070*/  S2UR UR4, SR_CTAID.X ;  /* 0x00000000000479c3 */ /* 0x000e620000002500 */
[----:B0-----:R-:W-:-:S05]  /*0080*/  IMAD R3, R3, UR5, R2 ;  /* 0x0000000503037c24 */ /* 0x001fca000f8e0202 */
[----:B--2---:R-:W-:Y:S01]  /*0090*/  ISETP.GE.AND P0, PT, R3, UR7, PT ;  /* 0x0000000703007c0c */ /* 0x004fe2000bf06270 */
[----:B-1----:R-:W-:-:S05]  /*00a0*/  IMAD R0, R0, UR4, R5 ;  /* 0x0000000400007c24 */ /* 0x002fca000f8e0205 */
[----:B------:R-:W-:-:S13]  /*00b0*/  ISETP.GE.OR P0, PT, R0, UR6, P0 ;  /* 0x0000000600007c0c */ /* 0x000fda0008706670 */
[----:B------:R-:W-:Y:S05]  /*00c0*/  @P0 EXIT ;  /* 0x000000000000094d */ /* 0x000fea0003800000 */
[----:B------:R-:W0:Y:S01]  /*00d0*/  LDCU.64 UR8, c[0x0][0x390] ;  /* 0x00007200ff0877ac */ /* 0x000e220008000a00 */
[----:B------:R-:W-:Y:S01]  /*00e0*/  IMAD R0, R3, UR6, R0 ;  /* 0x0000000603007c24 */ /* 0x000fe2000f8e0200 */
[----:B------:R-:W1:Y:S01]  /*00f0*/  LDCU.64 UR4, c[0x0][0x358] ;  /* 0x00006b00ff0477ac */ /* 0x000e620008000a00 */
[----:B------:R-:W2:Y:S01]  /*0100*/  LDCU.U8 UR6, c[0x0][0x3ac] ;  /* 0x00007580ff0677ac */ /* 0x000ea20008000000 */
[----:B------:R-:W3:Y:S02]  /*0110*/  LDCU UR7, c[0x0][0x3a8] ;  /* 0x00007500ff0777ac */ /* 0x000ee40008000800 */
[----:B0-----:R-:W-:-:S04]  /*0120*/  IADD3 R2, P0, PT, R0, UR8, RZ ;  /* 0x0000000800027c10 */ /* 0x001fc8000ff1e0ff */
[----:B------:R-:W-:-:S05]  /*0130*/  LEA.HI.X.SX32 R3, R0, UR9, 0x1, P0 ;  /* 0x0000000900037c11 */ /* 0x000fca00080f0eff */
[----:B-1----:R-:W2:Y:S01]  /*0140*/  LDG.E.U8 R2, desc[UR4][R2.64] ;  /* 0x0000000402027981 */ /* 0x002ea2000c1e1100 */
[----:B---3--:R-:W-:Y:S01]  /*0150*/  IMAD R4, R0, UR7, RZ ;  /* 0x0000000700047c24 */ /* 0x008fe2000f8e02ff */
[----:B--2---:R-:W-:-:S13]  /*0160*/  ISETP.GT.U32.AND P0, PT, R2, UR6, PT ;  /* 0x0000000602007c0c */ /* 0x004fda000bf04070 */
[----:B------:R-:W-:Y:S05]  /*0170*/  @!P0 BRA `(.L_x_0) ;  /* 0x0000000000388947 */ /* 0x000fea0003800000 */
[----:B------:R-:W0:Y:S01]  /*0180*/  LDCU.64 UR6, c[0x0][0x380] ;  /* 0x00007000ff0677ac */ /* 0x000e220008000a00 */
[----:B------:R-:W-:Y:S02]  /*0190*/  SHF.R.S32.HI R0, RZ, 0x1f, R4 ;  /* 0x0000001fff007819 */ /* 0x000fe40000011404 */
[----:B0-----:R-:W-:-:S04]  /*01a0*/  IADD3 R2, P0, PT, R4, UR6, RZ ;  /* 0x0000000604027c10 */ /* 0x001fc8000ff1e0ff */
[----:B------:R-:W-:Y:S01]  /*01b0*/  IADD3.X R3, PT, PT, R0, UR7, RZ, P0, !PT ;  /* 0x0000000700037c10 */ /* 0x000fe200087fe4ff */
[----:B------:R-:W0:Y:S04]  /*01c0*/  LDCU.64 UR6, c[0x0][0x398] ;  /* 0x00007300ff0677ac */ /* 0x000e280008000a00 */
[----:B------:R-:W2:Y:S01]  /*01d0*/  LDG.E.U8 R7, desc[UR4][R2.64] ;  /* 0x0000000402077981 */ /* 0x000ea2000c1e1100 */
[----:B0-----:R-:W-:-:S04]  /*01e0*/  IADD3 R4, P0, PT, R4, UR6, RZ ;  /* 0x0000000604047c10 */ /* 0x001fc8000ff1e0ff */
[----:B------:R-:W-:-:S05]  /*01f0*/  IADD3.X R5, PT, PT, R0, UR7, RZ, P0, !PT ;  /* 0x0000000700057c10 */ /* 0x000fca00087fe4ff */
[----:B--2---:R-:W-:Y:S04]  /*0200*/  STG.E.U8 desc[UR4][R4.64], R7 ;  /* 0x0000000704007986 */ /* 0x004fe8000c101104 */
[----:B------:R-:W2:Y:S04]  /*0210*/  LDG.E.U8 R9, desc[UR4][R2.64+0x1] ;  /* 0x0000010402097981 */ /* 0x000ea8000c1e1100 */
[----:B--2---:R-:W-:Y:S04]  /*0220*/  STG.E.U8 desc[UR4][R4.64+0x1], R9 ;  /* 0x0000010904007986 */ /* 0x004fe8000c101104 */
[----:B------:R-:W2:Y:S04]  /*0230*/  LDG.E.U8 R11, desc[UR4][R2.64+0x2] ;  /* 0x00000204020b7981 */ /* 0x000ea8000c1e1100 */
[----:B--2---:R-:W-:Y:S01]  /*0240*/  STG.E.U8 desc[UR4][R4.64+0x2], R11 ;  /* 0x0000020b04007986 */ /* 0x004fe2000c101104 */
[----:B------:R-:W-:Y:S05]  /*0250*/  EXIT ;  /* 0x000000000000794d */ /* 0x000fea0003800000 */
.L_x_0:
        /* <DEDUP_REMOVED lines=14> */
.L_x_1:
[----:B------:R-:W-:-:S00]  /*0340*/  BRA `(.L_x_1) ;  /* 0xfffffffc00fc7947 */ /* 0x000fc0000383ffff */
[----:B------:R-:W-:-:S00]  /*0350*/  NOP ;  /* 0x0000000000007918 */ /* 0x000fc00000000000 */
        /* <DEDUP_REMOVED lines=10> */
.L_x_24:


//--------------------- .text._Z13blur5x5_naivePhS_iii --------------------------
	.section	.text._Z13blur5x5_naivePhS_iii,"ax",@progbits
	.align	128
        .global         _Z13blur5x5_naivePhS_iii
        .type           _Z13blur5x5_naivePhS_iii,@function
        .size           _Z13blur5x5_naivePhS_iii,(.L_x_23 - _Z13blur5x5_naivePhS_iii)
        .other          _Z13blur5x5_naivePhS_iii,@"STO_CUDA_ENTRY STV_DEFAULT"
_Z13blur5x5_naivePhS_iii:
.text._Z13blur5x5_naivePhS_iii:
        /* <DEDUP_REMOVED lines=13> */
[C---:B------:R-:W-:Y:S01]  /*00d0*/  VIADD R6, R5.reuse, 0xfffffff2 ;  /* 0xfffffff205067836 */ /* 0x040fe20000000000 */
[----:B------:R-:W-:Y:S01]  /*00e0*/  CS2R R2, SRZ ;  /* 0x0000000000027805 */ /* 0x000fe2000001ff00 */
[C---:B------:R-:W-:Y:S01]  /*00f0*/  VIADD R7, R5.reuse, 0xfffffff1 ;  /* 0xfffffff105077836 */ /* 0x040fe20000000000 */
[----:B------:R-:W0:Y:S01]  /*0100*/  LDCU.64 UR6, c[0x0][0x358] ;  /* 0x00006b00ff0677ac */ /* 0x000e220008000a00 */
[C---:B------:R-:W-:Y:S02]  /*0110*/  VIADD R8, R5.reuse, 0xfffffff4 ;  /* 0xfffffff405087836 */ /* 0x040fe40000000000 */
[----:B------:R-:W-:Y:S01]  /*0120*/  VIADD R9, R5, 0xfffffff3 ;  /* 0xfffffff305097836 */ /* 0x000fe20000000000 */
[----:B------:R-:W-:Y:S01]  /*0130*/  UMOV UR5, 0xfffffff1 ;  /* 0xfffffff100057882 */ /* 0x000fe20000000000 */
[----:B------:R-:W-:Y:S02]  /*0140*/  IMAD.MOV.U32 R10, RZ, RZ, RZ ;  /* 0x000000ffff0a7224 */ /* 0x000fe400078e00ff */
[----:B------:R-:W-:-:S07]  /*0150*/  IMAD.MOV.U32 R0, RZ, RZ, RZ ;  /* 0x000000ffff007224 */ /* 0x000fce00078e00ff */
.L_x_4:
[----:B------:R-:W1:Y:S01]  /*0160*/  LDCU.64 UR8, c[0x0][0x390] ;  /* 0x00007200ff0877ac */ /* 0x000e620008000a00 */
[----:B------:R-:W2:Y:S01]  /*0170*/  LDC R11, c[0x0][0x398] ;  /* 0x0000e600ff0b7b82 */ /* 0x000ea20000000800 */
[----:B------:R-:W-:Y:S01]  /*0180*/  VIADD R12, R4, UR5 ;  /* 0x00000005040c7c36 */ /* 0x000fe20008000000 */
[----:B------:R-:W3:Y:S01]  /*0190*/  LDCU UR4, c[0x0][0x398] ;  /* 0x00007300ff0477ac */ /* 0x000ee20008000800 */
[----:B------:R-:W-:Y:S01]  /*01a0*/  IMAD.MOV.U32 R18, RZ, RZ, R7 ;  /* 0x000000ffff127224 */ /* 0x000fe200078e0007 */
[----:B------:R-:W-:Y:S01]  /*01b0*/  UIADD3 UR5, UPT, UPT, UR5, 0x1, URZ ;  /* 0x0000000105057890 */ /* 0x000fe2000fffe0ff */
[----:B------:R-:W4:Y:S03]  /*01c0*/  LDCU UR10, c[0x0][0x390] ;  /* 0x00007200ff0a77ac */ /* 0x000f260008000800 */
[----:B------:R-:W-:Y:S01]  /*01d0*/  UISETP.NE.AND UP1, UPT, UR5, 0x10, UPT ;  /* 0x000000100500788c */ /* 0x000fe2000bf25270 */
[C---:B-1----:R-:W-:Y:S01]  /*01e0*/  ISETP.GE.AND P0, PT, R12.reuse, UR9, PT ;  /* 0x000000090c007c0c */ /* 0x042fe2000bf06270 */
[----:B------:R-:W-:-:S02]  /*01f0*/  IMAD R20, R12, UR8, R6 ;  /* 0x000000080c147c24 */ /* 0x000fc4000f8e0206 */
[C---:B------:R-:W-:Y:S01]  /*0200*/  IMAD R22, R12.reuse, UR8, R8 ;  /* 0x000000080c167c24 */ /* 0x040fe2000f8e0208 */
[C---:B------:R-:W-:Y:S01]  /*0210*/  ISETP.GT.AND P0, PT, R12.reuse, -0x1, !P0 ;  /* 0xffffffff0c00780c */ /* 0x040fe20004704270 */
[C---:B------:R-:W-:Y:S02]  /*0220*/  IMAD R24, R12.reuse, UR8, R9 ;  /* 0x000000080c187c24 */ /* 0x040fe4000f8e0209 */
[----:B------:R-:W-:Y:S02]  /*0230*/  IMAD R12, R12, UR8, R7 ;  /* 0x000000080c0c7c24 */ /* 0x000fe4000f8e0207 */
[----:B---3--:R-:W-:Y:S02]  /*0240*/  IMAD R20, R20, UR4, RZ ;  /* 0x0000000414147c24 */ /* 0x008fe4000f8e02ff */
[----:B------:R-:W-:Y:S02]  /*0250*/  IMAD R22, R22, UR4, RZ ;  /* 0x0000000416167c24 */ /* 0x000fe4000f8e02ff */
[----:B------:R-:W-:-:S02]  /*0260*/  IMAD R24, R24, UR4, RZ ;  /* 0x0000000418187c24 */ /* 0x000fc4000f8e02ff */
[----:B------:R-:W-:Y:S01]  /*0270*/  IMAD R26, R12, UR4, RZ ;  /* 0x000000040c1a7c24 */ /* 0x000fe2000f8e02ff */
[----:B----4-:R-:W-:-:S06]  /*0280*/  UMOV UR4, 0xffffffee ;  /* 0xffffffee00047882 */ /* 0x010fcc0000000000 */
.L_x_3:
[C---:B------:R-:W-:Y:S01]  /*0290*/  VIADD R12, R18.reuse, 0x1 ;  /* 0x00000001120c7836 */ /* 0x040fe20000000000 */
[----:B------:R-:W-:-:S04]  /*02a0*/  ISETP.GE.AND P1, PT, R18, UR10, PT ;  /* 0x0000000a12007c0c */ /* 0x000fc8000bf26270 */
[----:B------:R-:W-:Y:S02]  /*02b0*/  ISETP.GE.AND P2, PT, R12, UR10, PT ;  /* 0x0000000a0c007c0c */ /* 0x000fe4000bf46270 */
[----:B------:R-:W-:Y:S02]  /*02c0*/  ISETP.GT.AND P1, PT, R18, -0x1, !P1 ;  /* 0xffffffff1200780c */ /* 0x000fe40004f24270 */
[----:B------:R-:W-:Y:S02]  /*02d0*/  ISETP.GT.AND P2, PT, R12, -0x1, !P2 ;  /* 0xffffffff0c00780c */ /* 0x000fe40005744270 */
[----:B------:R-:W-:Y:S02]  /*02e0*/  IADD3 R12, PT, PT, R18, 0x2, RZ ;  /* 0x00000002120c7810 */ /* 0x000fe40007ffe0ff */
[----:B------:R-:W-:Y:S02]  /*02f0*/  PLOP3.LUT P1, PT, P1, P0, PT, 0x80, 0x8 ;  /* 0x000000000008781c */ /* 0x000fe40000f21070 */
[----:B------:R-:W-:-:S02]  /*0300*/  ISETP.GE.AND P3, PT, R12, UR10, PT ;  /* 0x0000000a0c007c0c */ /* 0x000fc4000bf66270 */
[----:B------:R-:W-:Y:S02]  /*0310*/  PLOP3.LUT P2, PT, P2, P0, PT, 0x80, 0x8 ;  /* 0x000000000008781c */ /* 0x000fe40001741070 */
[----:B------:R-:W-:-:S04]  /*0320*/  ISETP.GT.AND P3, PT, R12, -0x1, !P3 ;  /* 0xffffffff0c00780c */ /* 0x000fc80005f64270 */
[----:B------:R-:W-:-:S03]  /*0330*/  PLOP3.LUT P3, PT, P3, P0, PT, 0x80, 0x8 ;  /* 0x000000000008781c */ /* 0x000fc60001f61070 */
[----:B------:R-:W1:Y:S08]  /*0340*/  @P1 LDC.64 R12, c[0x0][0x380] ;  /* 0x0000e000ff0c1b82 */ /* 0x000e700000000a00 */
[----:B------:R-:W3:Y:S08]  /*0350*/  @P2 LDC.64 R16, c[0x0][0x380] ;  /* 0x0000e000ff102b82 */ /* 0x000ef00000000a00 */
[----:B------:R-:W4:Y:S01]  /*0360*/  @P3 LDC.64 R14, c[0x0][0x380] ;  /* 0x0000e000ff0e3b82 */ /* 0x000f220000000a00 */
[----:B-1----:R-:W-:-:S04]  /*0370*/  @P1 IADD3 R12, P4, PT, R26, R12, RZ ;  /* 0x0000000c1a0c1210 */ /* 0x002fc80007f9e0ff */
[----:B------:R-:W-:Y:S02]  /*0380*/  @P1 LEA.HI.X.SX32 R13, R26, R13, 0x1, P4 ;  /* 0x0000000d1a0d1211 */ /* 0x000fe400020f0eff */
[----:B---3--:R-:W-:-:S03]  /*0390*/  @P2 IADD3 R16, P4, PT, R20, R16, RZ ;  /* 0x0000001014102210 */ /* 0x008fc60007f9e0ff */
[----:B0-----:R-:W3:Y:S01]  /*03a0*/  @P1 LDG.E.U8 R23, desc[UR6][R12.64+0x2] ;  /* 0x000002060c171981 */ /* 0x001ee2000c1e1100 */
[----:B------:R-:W-:-:S03]  /*03b0*/  @P2 LEA.HI.X.SX32 R17, R20, R17, 0x1, P4 ;  /* 0x0000001114112211 */ /* 0x000fc600020f0eff */
[----:B------:R-:W5:Y:S01]  /*03c0*/  @P1 LDG.E.U8 R19, desc[UR6][R12.64] ;  /* 0x000000060c131981 */ /* 0x000f62000c1e1100 */
[----:B----4-:R-:W-:-:S03]  /*03d0*/  @P3 IADD3 R14, P4, PT, R24, R14, RZ ;  /* 0x0000000e180e3210 */ /* 0x010fc60007f9e0ff */
[----:B------:R-:W4:Y:S01]  /*03e0*/  @P1 LDG.E.U8 R21, desc[UR6][R12.64+0x1] ;  /* 0x000001060c151981 */ /* 0x000f22000c1e1100 */
[----:B------:R-:W-:-:S03]  /*03f0*/  @P3 LEA.HI.X.SX32 R15, R24, R15, 0x1, P4 ;  /* 0x0000000f180f3211 */ /* 0x000fc600020f0eff */
[----:B------:R-:W2:Y:S04]  /*0400*/  @P2 LDG.E.U8 R28, desc[UR6][R16.64+0x2] ;  /* 0x00000206101c2981 */ /* 0x000ea8000c1e1100 */
[----:B------:R-:W2:Y:S04]  /*0410*/  @P2 LDG.E.U8 R27, desc[UR6][R16.64] ;  /* 0x00000006101b2981 */ /* 0x000ea8000c1e1100 */
[----:B------:R-:W2:Y:S04]  /*0420*/  @P2 LDG.E.U8 R25, desc[UR6][R16.64+0x1] ;  /* 0x0000010610192981 */ /* 0x000ea8000c1e1100 */
[----:B------:R-:W2:Y:S04]  /*0430*/  @P3 LDG.E.U8 R12, desc[UR6][R14.64] ;  /* 0x000000060e0c3981 */ /* 0x000ea8000c1e1100 */
[----:B------:R-:W2:Y:S04]  /*0440*/  @P3 LDG.E.U8 R29, desc[UR6][R14.64+0x1] ;  /* 0x000001060e1d3981 */ /* 0x000ea8000c1e1100 */
[----:B------:R-:W2:Y:S01]  /*0450*/  @P3 LDG.E.U8 R14, desc[UR6][R14.64+0x2] ;  /* 0x000002060e0e3981 */ /* 0x000ea2000c1e1100 */
[----:B------:R-:W-:Y:S01]  /*0460*/  UIADD3 UR4, UPT, UPT, UR4, 0x4, URZ ;  /* 0x0000000404047890 */ /* 0x000fe2000fffe0ff */
[----:B------:R-:W-:-:S03]  /*0470*/  @P1 VIADD R10, R10, 0x1 ;  /* 0x000000010a0a1836 */ /* 0x000fc60000000000 */
[----:B------:R-:W-:Y:S01]  /*0480*/  UISETP.NE.AND UP0, UPT, UR4, 0xe, UPT ;  /* 0x0000000e0400788c */ /* 0x000fe2000bf05270 */
[----:B------:R-:W-:-:S04]  /*0490*/  @P2 VIADD R10, R10, 0x1 ;  /* 0x000000010a0a2836 */ /* 0x000fc80000000000 */
[----:B------:R-:W-:Y:S01]  /*04a0*/  @P3 VIADD R10, R10, 0x1 ;  /* 0x000000010a0a3836 */ /* 0x000fe20000000000 */
[----:B---3--:R-:W-:Y:S02]  /*04b0*/  @P1 I2FP.F32.U32 R23, R23 ;  /* 0x0000001700171245 */ /* 0x008fe40000201000 */
[----:B-----5:R-:W-:-:S03]  /*04c0*/  @P1 I2FP.F32.U32 R19, R19 ;  /* 0x0000001300131245 */ /* 0x020fc60000201000 */
[----:B------:R-:W-:Y:S01]  /*04d0*/  @P1 FADD R0, R0, R23 ;  /* 0x0000001700001221 */ /* 0x000fe20000000000 */
[----:B----4-:R-:W-:Y:S01]  /*04e0*/  @P1 I2FP.F32.U32 R21, R21 ;  /* 0x0000001500151245 */ /* 0x010fe20000201000 */
[----:B------:R-:W-:Y:S01]  /*04f0*/  @P1 FADD R3, R3, R19 ;  /* 0x0000001303031221 */ /* 0x000fe20000000000 */
[----:B--2---:R-:W-:-:S03]  /*0500*/  @P2 I2FP.F32.U32 R13, R28 ;  /* 0x0000001c000d2245 */ /* 0x004fc60000201000 */
[----:B------:R-:W-:Y:S01]  /*0510*/  @P1 FADD R2, R2, R21 ;  /* 0x0000001502021221 */ /* 0x000fe20000000000 */
[----:B------:R-:W-:Y:S01]  /*0520*/  @P2 I2FP.F32.U32 R27, R27 ;  /* 0x0000001b001b2245 */ /* 0x000fe20000201000 */
[----:B------:R-:W-:Y:S01]  /*0530*/  @P2 FADD R0, R0, R13 ;  /* 0x0000000d00002221 */ /* 0x000fe20000000000 */
[----:B------:R-:W-:-:S03]  /*0540*/  @P2 I2FP.F32.U32 R25, R25 ;  /* 0x0000001900192245 */ /* 0x000fc60000201000 */
[----:B------:R-:W-:Y:S01]  /*0550*/  @P2 FADD R3, R3, R27 ;  /* 0x0000001b03032221 */ /* 0x000fe20000000000 */
[----:B------:R-:W-:Y:S01]  /*0560*/  @P3 I2FP.F32.U32 R12, R12 ;  /* 0x0000000c000c3245 */ /* 0x000fe20000201000 */
[----:B------:R-:W-:Y:S01]  /*0570*/  @P2 FADD R2, R2, R25 ;  /* 0x0000001902022221 */ /* 0x000fe20000000000 */
[----:B------:R-:W-:-:S03]  /*0580*/  @P3 I2FP.F32.U32 R29, R29 ;  /* 0x0000001d001d3245 */ /* 0x000fc60000201000 */
[----:B------:R-:W-:Y:S02]  /*0590*/  @P3 FADD R3, R3, R12 ;  /* 0x0000000c03033221 */ /* 0x000fe40000000000 */
[----:B------:R-:W-:Y:S01]  /*05a0*/  @P3 FADD R2, R2, R29 ;  /* 0x0000001d02023221 */ /* 0x000fe20000000000 */
[----:B------:R-:W-:-:S05]  /*05b0*/  @P3 I2FP.F32.U32 R13, R14 ;  /* 0x0000000e000d3245 */ /* 0x000fca0000201000 */
[----:B------:R-:W-:Y:S01]  /*05c0*/  @P3 FADD R0, R0, R13 ;  /* 0x0000000d00003221 */ /* 0x000fe20000000000 */
[----:B------:R-:W-:Y:S06]  /*05d0*/  BRA.U !UP0, `(.L_x_2) ;  /* 0x00000001085c7547 */ /* 0x000fec000b800000 */
[----:B------:R-:W-:-:S05]  /*05e0*/  VIADD R12, R18, 0x3 ;  /* 0x00000003120c7836 */ /* 0x000fca0000000000 */
[----:B------:R-:W-:-:S04]  /*05f0*/  ISETP.GE.AND P1, PT, R12, UR10, PT ;  /* 0x0000000a0c007c0c */ /* 0x000fc8000bf26270 */
[----:B------:R-:W-:-:S04]  /*0600*/  ISETP.GT.AND P1, PT, R12, -0x1, !P1 ;  /* 0xffffffff0c00780c */ /* 0x000fc80004f24270 */
[----:B------:R-:W-:-:S13]  /*0610*/  PLOP3.LUT P1, PT, P1, P0, PT, 0x80, 0x8 ;  /* 0x000000000008781c */ /* 0x000fda0000f21070 */
[----:B------:R-:W0:Y:S02]  /*0620*/  @P1 LDC.64 R12, c[0x0][0x380] ;  /* 0x0000e000ff0c1b82 */ /* 0x000e240000000a00 */
[----:B0-----:R-:W-:-:S04]  /*0630*/  @P1 IADD3 R12, P2, PT, R22, R12, RZ ;  /* 0x0000000c160c1210 */ /* 0x001fc80007f5e0ff */
[----:B------:R-:W-:-:S05]  /*0640*/  @P1 LEA.HI.X.SX32 R13, R22, R13, 0x1, P2 ;  /* 0x0000000d160d1211 */ /* 0x000fca00010f0eff */
[----:B------:R-:W2:Y:S04]  /*0650*/  @P1 LDG.E.U8 R14, desc[UR6][R12.64] ;  /* 0x000000060c0e1981 */ /* 0x000ea8000c1e1100 */
[----:B------:R-:W3:Y:S04]  /*0660*/  @P1 LDG.E.U8 R15, desc[UR6][R12.64+0x1] ;  /* 0x000001060c0f1981 */ /* 0x000ee8000c1e1100 */
[----:B------:R-:W4:Y:S01]  /*0670*/  @P1 LDG.E.U8 R16, desc[UR6][R12.64+0x2] ;  /* 0x000002060c101981 */ /* 0x000f22000c1e1100 */
[C---:B------:R-:W-:Y:S01]  /*0680*/  IMAD R20, R11.reuse, 0x4, R20 ;  /* 0x000000040b147824 */ /* 0x040fe200078e0214 */
[----:B------:R-:W-:Y:S01]  /*0690*/  IADD3 R18, PT, PT, R18, 0x4, RZ ;  /* 0x0000000412127810 */ /* 0x000fe20007ffe0ff */
[----:B------:R-:W-:-:S02]  /*06a0*/  IMAD R24, R11, 0x4, R24 ;  /* 0x000000040b187824 */ /* 0x000fc400078e0218 */
[C---:B------:R-:W-:Y:S02]  /*06b0*/  IMAD R26, R11.reuse, 0x4, R26 ;  /* 0x000000040b1a7824 */ /* 0x040fe400078e021a */
[----:B------:R-:W-:Y:S02]  /*06c0*/  @P1 VIADD R10, R10, 0x1 ;  /* 0x000000010a0a1836 */ /* 0x000fe40000000000 */
[----:B------:R-:W-:Y:S01]  /*06d0*/  IMAD R22, R11, 0x4, R22 ;  /* 0x000000040b167824 */ /* 0x000fe200078e0216 */
[----:B--2---:R-:W-:Y:S02]  /*06e0*/  @P1 I2FP.F32.U32 R14, R14 ;  /* 0x0000000e000e1245 */ /* 0x004fe40000201000 */
[----:B---3--:R-:W-:-:S03]  /*06f0*/  @P1 I2FP.F32.U32 R15, R15 ;  /* 0x0000000f000f1245 */ /* 0x008fc60000201000 */
[----:B------:R-:W-:Y:S01]  /*0700*/  @P1 FADD R3, R3, R14 ;  /* 0x0000000e03031221 */ /* 0x000fe20000000000 */
[----:B----4-:R-:W-:Y:S01]  /*0710*/  @P1 I2FP.F32.U32 R17, R16 ;  /* 0x0000001000111245 */ /* 0x010fe20000201000 */
[----:B------:R-:W-:-:S04]  /*0720*/  @P1 FADD R2, R2, R15 ;  /* 0x0000000f02021221 */ /* 0x000fc80000000000 */
[----:B------:R-:W-:Y:S01]  /*0730*/  @P1 FADD R0, R0, R17 ;  /* 0x0000001100001221 */ /* 0x000fe20000000000 */
[----:B------:R-:W-:Y:S06]  /*0740*/  BRA `(.L_x_3) ;  /* 0xfffffff800d07947 */ /* 0x000fec000383ffff */
.L_x_2:
[----:B------:R-:W-:Y:S05]  /*0750*/  BRA.U UP1, `(.L_x_4) ;  /* 0xfffffff901807547 */ /* 0x000fea000b83ffff */
[----:B------:R-:W-:Y:S01]  /*0760*/  I2FP.F32.S32 R9, R10 ;  /* 0x0000000a00097245 */ /* 0x000fe20000201400 */
[----:B------:R-:W0:Y:S01]  /*0770*/  LDCU UR4, c[0x0][0x398] ;  /* 0x00007300ff0477ac */ /* 0x000e220008000800 */
[----:B------:R-:W-:Y:S01]  /*0780*/  IMAD R5, R4, UR10, R5 ;  /* 0x0000000a04057c24 */ /* 0x000fe2000f8e0205 */
[----:B------:R-:W-:Y:S01]  /*0790*/  BSSY.RECONVERGENT B0, `(.L_x_5) ;  /* 0x000000e000007945 */ /* 0x000fe20003800200 */
[----:B------:R-:W1:Y:S08]  /*07a0*/  MUFU.RCP R6, R9 ;  /* 0x0000000900067308 */ /* 0x000e700000001000 */
[----:B------:R-:W2:Y:S01]  /*07b0*/  FCHK P0, R3, R9 ;  /* 0x0000000903007302 */ /* 0x000ea20000000000 */
[----:B0-----:R-:W-:-:S02]  /*07c0*/  IMAD R5, R5, UR4, RZ ;  /* 0x0000000405057c24 */ /* 0x001fc4000f8e02ff */
[----:B-1----:R-:W-:-:S04]  /*07d0*/  FFMA R7, -R9, R6, 1 ;  /* 0x3f80000009077423 */ /* 0x002fc80000000106 */
[----:B------:R-:W-:-:S04]  /*07e0*/  FFMA R6, R6, R7, R6 ;  /* 0x0000000706067223 */ /* 0x000fc80000000006 */
[----:B------:R-:W-:-:S04]  /*07f0*/  FFMA R7, R3, R6, RZ ;  /* 0x0000000603077223 */ /* 0x000fc800000000ff */
[----:B------:R-:W-:-:S04]  /*0800*/  FFMA R4, -R9, R7, R3 ;  /* 0x0000000709047223 */ /* 0x000fc80000000103 */
[----:B------:R-:W-:Y:S01]  /*0810*/  FFMA R4, R6, R4, R7 ;  /* 0x0000000406047223 */ /* 0x000fe20000000007 */
[----:B--2---:R-:W-:Y:S06]  /*0820*/  @!P0 BRA `(.L_x_6) ;  /* 0x0000000000108947 */ /* 0x004fec0003800000 */
[----:B------:R-:W-:Y:S01]  /*0830*/  IMAD.MOV.U32 R4, RZ, RZ, R9 ;  /* 0x000000ffff047224 */ /* 0x000fe200078e0009 */
[----:B------:R-:W-:-:S07]  /*0840*/  MOV R8, 0x860 ;  /* 0x0000086000087802 */ /* 0x000fce0000000f00 */
[----:B------:R-:W-:Y:S05]  /*0850*/  CALL.REL.NOINC `($__internal_0_$__cuda_sm3x_div_rn_noftz_f32_slowpath) ;  /* 0x0000000000a87944 */ /* 0x000fea0003c00000 */
[----:B------:R-:W-:-:S07]  /*0860*/  IMAD.MOV.U32 R4, RZ, RZ, R3 ;  /* 0x000000ffff047224 */ /* 0x000fce00078e0003 */
.L_x_6:
[----:B------:R-:W-:Y:S05]  /*0870*/  BSYNC.RECONVERGENT B0 ;  /* 0x0000000000007941 */ /* 0x000fea0003800200 */
.L_x_5:
[----:B------:R-:W0:Y:S01]  /*0880*/  LDCU.64 UR4, c[0x0][0x388] ;  /* 0x00007100ff0477ac */ /* 0x000e220008000a00 */
[----:B------:R-:W-:Y:S01]  /*0890*/  F2I.U32.TRUNC.NTZ R3, R4 ;  /* 0x0000000400037305 */ /* 0x000fe2000020f000 */
[----:B------:R-:W-:Y:S07]  /*08a0*/  BSSY.RECONVERGENT B0, `(.L_x_7) ;  /* 0x0000011000007945 */ /* 0x000fee0003800200 */
[----:B------:R-:W1:Y:S01]  /*08b0*/  MUFU.RCP R8, R9 ;  /* 0x0000000900087308 */ /* 0x000e620000001000 */
[----:B0-----:R-:W-:-:S04]  /*08c0*/  IADD3 R6, P0, PT, R5, UR4, RZ ;  /* 0x0000000405067c10 */ /* 0x001fc8000ff1e0ff */
[----:B------:R-:W-:Y:S01]  /*08d0*/  LEA.HI.X.SX32 R7, R5, UR5, 0x1, P0 ;  /* 0x0000000505077c11 */ /* 0x000fe200080f0eff */
[----:B-1----:R-:W-:-:S04]  /*08e0*/  FFMA R5, -R9, R8, 1 ;  /* 0x3f80000009057423 */ /* 0x002fc80000000108 */
[----:B------:R0:W-:Y:S03]  /*08f0*/  STG.E.U8 desc[UR6][R6.64], R3 ;  /* 0x0000000306007986 */ /* 0x0001e6000c101106 */
[----:B------:R-:W1:Y:S01]  /*0900*/  FCHK P0, R2, R9 ;  /* 0x0000000902007302 */ /* 0x000e620000000000 */
[----:B------:R-:W-:-:S04]  /*0910*/  FFMA R10, R8, R5, R8 ;  /* 0x00000005080a7223 */ /* 0x000fc80000000008 */
[----:B------:R-:W-:-:S04]  /*0920*/  FFMA R5, R2, R10, RZ ;  /* 0x0000000a02057223 */ /* 0x000fc800000000ff */
[----:B------:R-:W-:-:S04]  /*0930*/  FFMA R8, -R9, R5, R2 ;  /* 0x0000000509087223 */ /* 0x000fc80000000102 */
[----:B------:R-:W-:Y:S01]  /*0940*/  FFMA R5, R10, R8, R5 ;  /* 0x000000080a057223 */ /* 0x000fe20000000005 */
[----:B01----:R-:W-:Y:S06]  /*0950*/  @!P0 BRA `(.L_x_8) ;  /* 0x0000000000148947 */ /* 0x003fec0003800000 */
[----:B------:R-:W-:Y:S01]  /*0960*/  IMAD.MOV.U32 R3, RZ, RZ, R2 ;  /* 0x000000ffff037224 */ /* 0x000fe200078e0002 */
[----:B------:R-:W-:Y:S01]  /*0970*/  MOV R8, 0x9a0 ;  /* 0x000009a000087802 */ /* 0x000fe20000000f00 */
[----:B------:R-:W-:-:S07]  /*0980*/  IMAD.MOV.U32 R4, RZ, RZ, R9 ;  /* 0x000000ffff047224 */ /* 0x000fce00078e0009 */
[----:B------:R-:W-:Y:S05]  /*0990*/  CALL.REL.NOINC `($__internal_0_$__cuda_sm3x_div_rn_noftz_f32_slowpath) ;  /* 0x0000000000587944 */ /* 0x000fea0003c00000 */
[----:B------:R-:W-:-:S07]  /*09a0*/  IMAD.MOV.U32 R5, RZ, RZ, R3 ;  /* 0x000000ffff057224 */ /* 0x000fce00078e0003 */
.L_x_8:
[----:B------:R-:W-:Y:S05]  /*09b0*/  BSYNC.RECONVERGENT B0 ;  /* 0x0000000000007941 */ /* 0x000fea0003800200 */
.L_x_7:
[----:B------:R-:W0:Y:S01]  /*09c0*/  F2I.U32.TRUNC.NTZ R5, R5 ;  /* 0x0000000500057305 */ /* 0x000e22000020f000 */
[----:B------:R-:W-:Y:S07]  /*09d0*/  BSSY.RECONVERGENT B0, `(.L_x_9) ;  /* 0x000000f000007945 */ /* 0x000fee0003800200 */
[----:B------:R-:W1:Y:S01]  /*09e0*/  MUFU.RCP R2, R9 ;  /* 0x0000000900027308 */ /* 0x000e620000001000 */
[----:B0-----:R0:W-:Y:S07]  /*09f0*/  STG.E.U8 desc[UR6][R6.64+0x1], R5 ;  /* 0x0000010506007986 */ /* 0x0011ee000c101106 */
[----:B------:R-:W2:Y:S01]  /*0a00*/  FCHK P0, R0, R9 ;  /* 0x0000000900007302 */ /* 0x000ea20000000000 */
[----:B-1----:R-:W-:-:S04]  /*0a10*/  FFMA R3, -R9, R2, 1 ;  /* 0x3f80000009037423 */ /* 0x002fc80000000102 */
[----:B------:R-:W-:-:S04]  /*0a20*/  FFMA R11, R2, R3, R2 ;  /* 0x00000003020b7223 */ /* 0x000fc80000000002 */
[----:B------:R-:W-:-:S04]  /*0a30*/  FFMA R2, R0, R11, RZ ;  /* 0x0000000b00027223 */ /* 0x000fc800000000ff */
[----:B------:R-:W-:-:S04]  /*0a40*/  FFMA R3, -R9, R2, R0 ;  /* 0x0000000209037223 */ /* 0x000fc80000000100 */
[----:B------:R-:W-:Y:S01]  /*0a50*/  FFMA R2, R11, R3, R2 ;  /* 0x000000030b027223 */ /* 0x000fe20000000002 */
[----:B0-2---:R-:W-:Y:S06]  /*0a60*/  @!P0 BRA `(.L_x_10) ;  /* 0x0000000000148947 */ /* 0x005fec0003800000 */
[----:B------:R-:W-:Y:S01]  /*0a70*/  MOV R3, R0 ;  /* 0x0000000000037202 */ /* 0x000fe20000000f00 */
[----:B------:R-:W-:Y:S01]  /*0a80*/  IMAD.MOV.U32 R4, RZ, RZ, R9 ;  /* 0x000000ffff047224 */ /* 0x000fe200078e0009 */
[----:B------:R-:W-:-:S07]  /*0a90*/  MOV R8, 0xab0 ;  /* 0x00000ab000087802 */ /* 0x000fce0000000f00 */
[----:B------:R-:W-:Y:S05]  /*0aa0*/  CALL.REL.NOINC `($__internal_0_$__cuda_sm3x_div_rn_noftz_f32_slowpath) ;  /* 0x0000000000147944 */ /* 0x000fea0003c00000 */
[----:B------:R-:W-:-:S07]  /*0ab0*/  IMAD.MOV.U32 R2, RZ, RZ, R3 ;  /* 0x000000ffff027224 */ /* 0x000fce00078e0003 */
.L_x_10:
[----:B------:R-:W-:Y:S05]  /*0ac0*/  BSYNC.RECONVERGENT B0 ;  /* 0x0000000000007941 */ /* 0x000fea0003800200 */
.L_x_9:
[----:B------:R-:W0:Y:S02]  /*0ad0*/  F2I.U32.TRUNC.NTZ R3, R2 ;  /* 0x0000000200037305 */ /* 0x000e24000020f000 */
[----:B0-----:R-:W-:Y:S01]  /*0ae0*/  STG.E.U8 desc[UR6][R6.64+0x2], R3 ;  /* 0x0000020306007986 */ /* 0x001fe2000c101106 */
[----:B------:R-:W-:Y:S05]  /*0af0*/  EXIT ;  /* 0x000000000000794d */ /* 0x000fea0003800000 */
        .weak           $__internal_0_$__cuda_sm3x_div_rn_noftz_f32_slowpath
        .type           $__internal_0_$__cuda_sm3x_div_rn_noftz_f32_slowpath,@function
        .size           $__internal_0_$__cuda_sm3x_div_rn_noftz_f32_slowpath,(.L_x_23 - $__internal_0_$__cuda_sm3x_div_rn_noftz_f32_slowpath)
$__internal_0_$__cuda_sm3x_div_rn_noftz_f32_slowpath:
[----:B------:R-:W-:Y:S01]  /*0b00*/  SHF.R.U32.HI R11, RZ, 0x17, R4 ;  /* 0x00000017ff0b7819 */ /* 0x000fe20000011604 */
[----:B------:R-:W-:Y:S01]  /*0b10*/  BSSY.RECONVERGENT B1, `(.L_x_11) ;  /* 0x0000062000017945 */ /* 0x000fe20003800200 */
[----:B------:R-:W-:Y:S02]  /*0b20*/  SHF.R.U32.HI R10, RZ, 0x17, R3 ;  /* 0x00000017ff0a7819 */ /* 0x000fe40000011603 */
[----:B------:R-:W-:Y:S02]  /*0b30*/  LOP3.LUT R11, R11, 0xff, RZ, 0xc0, !PT ;  /* 0x000000ff0b0b7812 */ /* 0x000fe400078ec0ff */
[----:B------:R-:W-:-:S03]  /*0b40*/  LOP3.LUT R15, R10, 0xff, RZ, 0xc0, !PT ;  /* 0x000000ff0a0f7812 */ /* 0x000fc600078ec0ff */
[----:B------:R-:W-:Y:S02]  /*0b50*/  VIADD R13, R11, 0xffffffff ;  /* 0xffffffff0b0d7836 */ /* 0x000fe40000000000 */
[----:B------:R-:W-:-:S03]  /*0b60*/  VIADD R12, R15, 0xffffffff ;  /* 0xffffffff0f0c7836 */ /* 0x000fc60000000000 */
[----:B------:R-:W-:-:S04]  /*0b70*/  ISETP.GT.U32.AND P0, PT, R13, 0xfd, PT ;  /* 0x000000fd0d00780c */ /* 0x000fc80003f04070 */
[----:B------:R-:W-:-:S13]  /*0b80*/  ISETP.GT.U32.OR P0, PT, R12, 0xfd, P0 ;  /* 0x000000fd0c00780c */ /* 0x000fda0000704470 */
[----:B------:R-:W-:Y:S01]  /*0b90*/  @!P0 IMAD.MOV.U32 R10, RZ, RZ, RZ ;  /* 0x000000ffff0a8224 */ /* 0x000fe200078e00ff */
[----:B------:R-:W-:Y:S06]  /*0ba0*/  @!P0 BRA `(.L_x_12) ;  /* 0x00000000005c8947 */ /* 0x000fec0003800000 */
[----:B------:R-:W-:Y:S02]  /*0bb0*/  FSETP.GTU.FTZ.AND P0, PT, |R3|, +INF , PT ;  /* 0x7f8000000300780b */ /* 0x000fe40003f1c200 */
[----:B------:R-:W-:-:S04]  /*0bc0*/  FSETP.GTU.FTZ.AND P1, PT, |R4|, +INF , PT ;  /* 0x7f8000000400780b */ /* 0x000fc80003f3c200 */
[----:B------:R-:W-:-:S13]  /*0bd0*/  PLOP3.LUT P0, PT, P0, P1, PT, 0xf8, 0x8f ;  /* 0x00000000008f781c */ /* 0x000fda0000703f70 */
[----:B------:R-:W-:Y:S05]  /*0be0*/  @P0 BRA `(.L_x_13) ;  /* 0x00000004004c0947 */ /* 0x000fea0003800000 */
[----:B------:R-:W-:-:S13]  /*0bf0*/  LOP3.LUT P0, RZ, R4, 0x7fffffff, R3, 0xc8, !PT ;  /* 0x7fffffff04ff7812 */ /* 0x000fda000780c803 */
[----:B------:R-:W-:Y:S05]  /*0c00*/  @!P0 BRA `(.L_x_14) ;  /* 0x00000004003c8947 */ /* 0x000fea0003800000 */
[C---:B------:R-:W-:Y:S02]  /*0c10*/  FSETP.NEU.FTZ.AND P1, PT, |R3|.reuse, +INF , PT ;  /* 0x7f8000000300780b */ /* 0x040fe40003f3d200 */
[----:B------:R-:W-:Y:S02]  /*0c20*/  FSETP.NEU.FTZ.AND P2, PT, |R4|, +INF , PT ;  /* 0x7f8000000400780b */ /* 0x000fe40003f5d200 */
[----:B------:R-:W-:-:S11]  /*0c30*/  FSETP.NEU.FTZ.AND P0, PT, |R3|, +INF , PT ;  /* 0x7f8000000300780b */ /* 0x000fd60003f1d200 */
[----:B------:R-:W-:Y:S05]  /*0c40*/  @!P2 BRA !P1, `(.L_x_14) ;  /* 0x00000004002ca947 */ /* 0x000fea0004800000 */
[----:B------:R-:W-:-:S04]  /*0c50*/  LOP3.LUT P1, RZ, R3, 0x7fffffff, RZ, 0xc0, !PT ;  /* 0x7fffffff03ff7812 */ /* 0x000fc8000782c0ff */
[----:B------:R-:W-:-:S13]  /*0c60*/  PLOP3.LUT P1, PT, P2, P1, PT, 0x2f, 0xf2 ;  /* 0x0000000000f2781c */ /* 0x000fda0001722577 */
[----:B------:R-:W-:Y:S05]  /*0c70*/  @P1 BRA `(.L_x_15) ;  /* 0x0000000400181947 */ /* 0x000fea0003800000 */
[----:B------:R-:W-:-:S04]  /*0c80*/  LOP3.LUT P1, RZ, R4, 0x7fffffff, RZ, 0xc0, !PT ;  /* 0x7fffffff04ff7812 */ /* 0x000fc8000782c0ff */
[----:B------:R-:W-:-:S13]  /*0c90*/  PLOP3.LUT P0, PT, P0, P1, PT, 0x2f, 0xf2 ;  /* 0x0000000000f2781c */ /* 0x000fda0000702577 */
[----:B------:R-:W-:Y:S05]  /*0ca0*/  @P0 BRA `(.L_x_16) ;  /* 0x0000000400000947 */ /* 0x000fea0003800000 */
[----:B------:R-:W-:Y:S02]  /*0cb0*/  ISETP.GE.AND P0, PT, R12, RZ, PT ;  /* 0x000000ff0c00720c */ /* 0x000fe40003f06270 */
[----:B------:R-:W-:-:S11]  /*0cc0*/  ISETP.GE.AND P1, PT, R13, RZ, PT ;  /* 0x000000ff0d00720c */ /* 0x000fd60003f26270 */
[----:B------:R-:W-:Y:S01]  /*0cd0*/  @P0 IMAD.MOV.U32 R10, RZ, RZ, RZ ;  /* 0x000000ffff0a0224 */ /* 0x000fe200078e00ff */
[----:B------:R-:W-:Y:S01]  /*0ce0*/  @!P0 MOV R10, 0xffffffc0 ;  /* 0xffffffc0000a8802 */ /* 0x000fe20000000f00 */
[----:B------:R-:W-:Y:S01]  /*0cf0*/  @!P0 FFMA R3, R3, 1.84467440737095516160e+19, RZ ;  /* 0x5f80000003038823 */ /* 0x000fe200000000ff */
[----:B------:R-:W-:-:S03]  /*0d00*/  @!P1 FFMA R4, R4, 1.84467440737095516160e+19, RZ ;  /* 0x5f80000004049823 */ /* 0x000fc600000000ff */
[----:B------:R-:W-:-:S07]  /*0d10*/  @!P1 VIADD R10, R10, 0x40 ;  /* 0x000000400a0a9836 */ /* 0x000fce0000000000 */
.L_x_12:
[----:B------:R-:W-:Y:S01]  /*0d20*/  LEA R13, R11, 0xc0800000, 0x17 ;  /* 0xc08000000b0d7811 */ /* 0x000fe200078eb8ff */
[----:B------:R-:W-:Y:S04]  /*0d30*/  BSSY.RECONVERGENT B2, `(.L_x_17) ;  /* 0x0000036000027945 */ /* 0x000fe80003800200 */
[----:B------:R-:W-:Y:S02]  /*0d40*/  IMAD.IADD R13, R4, 0x1, -R13 ;  /* 0x00000001040d7824 */ /* 0x000fe400078e0a0d */
[----:B------:R-:W-:Y:S02]  /*0d50*/  VIADD R4, R15, 0xffffff81 ;  /* 0xffffff810f047836 */ /* 0x000fe40000000000 */
[----:B------:R-:W0:Y:S01]  /*0d60*/  MUFU.RCP R12, R13 ;  /* 0x0000000d000c7308 */ /* 0x000e220000001000 */
[----:B------:R-:W-:Y:S01]  /*0d70*/  FADD.FTZ R14, -R13, -RZ ;  /* 0x800000ff0d0e7221 */ /* 0x000fe20000010100 */
[C---:B------:R-:W-:Y:S01]  /*0d80*/  IMAD R3, R4.reuse, -0x800000, R3 ;  /* 0xff80000004037824 */ /* 0x040fe200078e0203 */
[----:B------:R-:W-:-:S05]  /*0d90*/  IADD3 R11, PT, PT, R4, 0x7f, -R11 ;  /* 0x0000007f040b7810 */ /* 0x000fca0007ffe80b */
[----:B------:R-:W-:Y:S02]  /*0da0*/  IMAD.IADD R11, R11, 0x1, R10 ;  /* 0x000000010b0b7824 */ /* 0x000fe400078e020a */
[----:B0-----:R-:W-:-:S04]  /*0db0*/  FFMA R15, R12, R14, 1 ;  /* 0x3f8000000c0f7423 */ /* 0x001fc8000000000e */
[----:B------:R-:W-:-:S04]  /*0dc0*/  FFMA R17, R12, R15, R12 ;  /* 0x0000000f0c117223 */ /* 0x000fc8000000000c */
[----:B------:R-:W-:-:S04]  /*0dd0*/  FFMA R12, R3, R17, RZ ;  /* 0x00000011030c7223 */ /* 0x000fc800000000ff */
[----:B------:R-:W-:-:S04]  /*0de0*/  FFMA R15, R14, R12, R3 ;  /* 0x0000000c0e0f7223 */ /* 0x000fc80000000003 */
[----:B------:R-:W-:-:S04]  /*0df0*/  FFMA R12, R17, R15, R12 ;  /* 0x0000000f110c7223 */ /* 0x000fc8000000000c */
[----:B------:R-:W-:-:S04]  /*0e00*/  FFMA R15, R14, R12, R3 ;  /* 0x0000000c0e0f7223 */ /* 0x000fc80000000003 */
[----:B------:R-:W-:-:S05]  /*0e10*/  FFMA R3, R17, R15, R12 ;  /* 0x0000000f11037223 */ /* 0x000fca000000000c */
[----:B------:R-:W-:-:S04]  /*0e20*/  SHF.R.U32.HI R4, RZ, 0x17, R3 ;  /* 0x00000017ff047819 */ /* 0x000fc80000011603 */
[----:B------:R-:W-:-:S05]  /*0e30*/  LOP3.LUT R4, R4, 0xff, RZ, 0xc0, !PT ;  /* 0x000000ff04047812 */ /* 0x000fca00078ec0ff */
[----:B------:R-:W-:-:S04]  /*0e40*/  IMAD.IADD R14, R4, 0x1, R11 ;  /* 0x00000001040e7824 */ /* 0x000fc800078e020b */
[----:B------:R-:W-:-:S05]  /*0e50*/  VIADD R4, R14, 0xffffffff ;  /* 0xffffffff0e047836 */ /* 0x000fca0000000000 */
[----:B------:R-:W-:-:S13]  /*0e60*/  ISETP.GE.U32.AND P0, PT, R4, 0xfe, PT ;  /* 0x000000fe0400780c */ /* 0x000fda0003f06070 */
[----:B------:R-:W-:Y:S05]  /*0e70*/  @!P0 BRA `(.L_x_18) ;  /* 0x0000000000808947 */ /* 0x000fea0003800000 */
[----:B------:R-:W-:-:S13]  /*0e80*/  ISETP.GT.AND P0, PT, R14, 0xfe, PT ;  /* 0x000000fe0e00780c */ /* 0x000fda0003f04270 */
[----:B------:R-:W-:Y:S05]  /*0e90*/  @P0 BRA `(.L_x_19) ;  /* 0x00000000006c0947 */ /* 0x000fea0003800000 */
[----:B------:R-:W-:-:S13]  /*0ea0*/  ISETP.GE.AND P0, PT, R14, 0x1, PT ;  /* 0x000000010e00780c */ /* 0x000fda0003f06270 */
[----:B------:R-:W-:Y:S05]  /*0eb0*/  @P0 BRA `(.L_x_20) ;  /* 0x0000000000740947 */ /* 0x000fea0003800000 */
[----:B------:R-:W-:Y:S02]  /*0ec0*/  ISETP.GE.AND P0, PT, R14, -0x18, PT ;  /* 0xffffffe80e00780c */ /* 0x000fe40003f06270 */
[----:B------:R-:W-:-:S11]  /*0ed0*/  LOP3.LUT R3, R3, 0x80000000, RZ, 0xc0, !PT ;  /* 0x8000000003037812 */ /* 0x000fd600078ec0ff */
[----:B------:R-:W-:Y:S05]  /*0ee0*/  @!P0 BRA `(.L_x_20) ;  /* 0x0000000000688947 */ /* 0x000fea0003800000 */
[CCC-:B------:R-:W-:Y:S01]  /*0ef0*/  FFMA.RZ R4, R17.reuse, R15.reuse, R12.reuse ;  /* 0x0000000f11047223 */ /* 0x1c0fe2000000c00c */
[C---:B------:R-:W-:Y:S01]  /*0f00*/  IADD3 R13, PT, PT, R14.reuse, 0x20, RZ ;  /* 0x000000200e0d7810 */ /* 0x040fe20007ffe0ff */
[CCC-:B------:R-:W-:Y:S01]  /*0f10*/  FFMA.RM R11, R17.reuse, R15.reuse, R12.reuse ;  /* 0x0000000f110b7223 */ /* 0x1c0fe2000000400c */
[----:B------:R-:W-:Y:S02]  /*0f20*/  ISETP.NE.AND P2, PT, R14, RZ, PT ;  /* 0x000000ff0e00720c */ /* 0x000fe40003f45270 */
[----:B------:R-:W-:Y:S01]  /*0f30*/  LOP3.LUT R10, R4, 0x7fffff, RZ, 0xc0, !PT ;  /* 0x007fffff040a7812 */ /* 0x000fe200078ec0ff */
[----:B------:R-:W-:Y:S01]  /*0f40*/  FFMA.RP R4, R17, R15, R12 ;  /* 0x0000000f11047223 */ /* 0x000fe2000000800c */
[----:B------:R-:W-:Y:S01]  /*0f50*/  IMAD.MOV R12, RZ, RZ, -R14 ;  /* 0x000000ffff0c7224 */ /* 0x000fe200078e0a0e */
[----:B------:R-:W-:Y:S02]  /*0f60*/  ISETP.NE.AND P1, PT, R14, RZ, PT ;  /* 0x000000ff0e00720c */ /* 0x000fe40003f25270 */
[----:B------:R-:W-:-:S02]  /*0f70*/  LOP3.LUT R10, R10, 0x800000, RZ, 0xfc, !PT ;  /* 0x008000000a0a7812 */ /* 0x000fc400078efcff */
[----:B------:R-:W-:Y:S02]  /*0f80*/  FSETP.NEU.FTZ.AND P0, PT, R4, R11, PT ;  /* 0x0000000b0400720b */ /* 0x000fe40003f1d000 */
[----:B------:R-:W-:Y:S02]  /*0f90*/  SHF.L.U32 R13, R10, R13, RZ ;  /* 0x0000000d0a0d7219 */ /* 0x000fe400000006ff */
[----:B------:R-:W-:Y:S02]  /*0fa0*/  SEL R11, R12, RZ, P2 ;  /* 0x000000ff0c0b7207 */ /* 0x000fe40001000000 */
[----:B------:R-:W-:Y:S02]  /*0fb0*/  ISETP.NE.AND P1, PT, R13, RZ, P1 ;  /* 0x000000ff0d00720c */ /* 0x000fe40000f25270 */
[----:B------:R-:W-:Y:S02]  /*0fc0*/  SHF.R.U32.HI R11, RZ, R11, R10 ;  /* 0x0000000bff0b7219 */ /* 0x000fe4000001160a */
[----:B------:R-:W-:-:S02]  /*0fd0*/  PLOP3.LUT P0, PT, P0, P1, PT, 0xf8, 0x8f ;  /* 0x00000000008f781c */ /* 0x000fc40000703f70 */
[----:B------:R-:W-:Y:S02]  /*0fe0*/  SHF.R.U32.HI R13, RZ, 0x1, R11 ;  /* 0x00000001ff0d7819 */ /* 0x000fe4000001160b */
[----:B------:R-:W-:-:S04]  /*0ff0*/  SEL R4, RZ, 0x1, !P0 ;  /* 0x00000001ff047807 */ /* 0x000fc80004000000 */
[----:B------:R-:W-:-:S04]  /*1000*/  LOP3.LUT R4, R4, 0x1, R13, 0xf8, !PT ;  /* 0x0000000104047812 */ /* 0x000fc800078ef80d */
[----:B------:R-:W-:-:S05]  /*1010*/  LOP3.LUT R4, R4, R11, RZ, 0xc0, !PT ;  /* 0x0000000b04047212 */ /* 0x000fca00078ec0ff */
[----:B------:R-:W-:-:S05]  /*1020*/  IMAD.IADD R4, R13, 0x1, R4 ;  /* 0x000000010d047824 */ /* 0x000fca00078e0204 */
[----:B------:R-:W-:Y:S01]  /*1030*/  LOP3.LUT R3, R4, R3, RZ, 0xfc, !PT ;  /* 0x0000000304037212 */ /* 0x000fe200078efcff */
[----:B------:R-:W-:Y:S06]  /*1040*/  BRA `(.L_x_20) ;  /* 0x0000000000107947 */ /* 0x000fec0003800000 */
.L_x_19:
[----:B------:R-:W-:-:S04]  /*1050*/  LOP3.LUT R3, R3, 0x80000000, RZ, 0xc0, !PT ;  /* 0x8000000003037812 */ /* 0x000fc800078ec0ff */
[----:B------:R-:W-:Y:S01]  /*1060*/  LOP3.LUT R3, R3, 0x7f800000, RZ, 0xfc, !PT ;  /* 0x7f80000003037812 */ /* 0x000fe200078efcff */
[----:B------:R-:W-:Y:S06]  /*1070*/  BRA `(.L_x_20) ;  /* 0x0000000000047947 */ /* 0x000fec0003800000 */
.L_x_18:
[----:B------:R-:W-:-:S07]  /*1080*/  IMAD R3, R11, 0x800000, R3 ;  /* 0x008000000b037824 */ /* 0x000fce00078e0203 */
.L_x_20:
[----:B------:R-:W-:Y:S05]  /*1090*/  BSYNC.RECONVERGENT B2 ;  /* 0x0000000000027941 */ /* 0x000fea0003800200 */
.L_x_17:
[----:B------:R-:W-:Y:S05]  /*10a0*/  BRA `(.L_x_21) ;  /* 0x0000000000207947 */ /* 0x000fea0003800000 */
.L_x_16:
[----:B------:R-:W-:-:S04]  /*10b0*/  LOP3.LUT R3, R4, 0x80000000, R3, 0x48, !PT ;  /* 0x8000000004037812 */ /* 0x000fc800078e4803 */
[----:B------:R-:W-:Y:S01]  /*10c0*/  LOP3.LUT R3, R3, 0x7f800000, RZ, 0xfc, !PT ;  /* 0x7f80000003037812 */ /* 0x000fe200078efcff */
[----:B------:R-:W-:Y:S06]  /*10d0*/  BRA `(.L_x_21) ;  /* 0x0000000000147947 */ /* 0x000fec0003800000 */
.L_x_15:
[----:B------:R-:W-:Y:S01]  /*10e0*/  LOP3.LUT R3, R4, 0x80000000, R3, 0x48, !PT ;  /* 0x8000000004037812 */ /* 0x000fe200078e4803 */
[----:B------:R-:W-:Y:S06]  /*10f0*/  BRA `(.L_x_21) ;  /* 0x00000000000c7947 */ /* 0x000fec0003800000 */
.L_x_14:
[----:B------:R-:W0:Y:S01]  /*1100*/  MUFU.RSQ R3, -QNAN ;  /* 0xffc0000000037908 */ /* 0x000e220000001400 */
[----:B------:R-:W-:Y:S05]  /*1110*/  BRA `(.L_x_21) ;  /* 0x0000000000047947 */ /* 0x000fea0003800000 */
.L_x_13:
[----:B------:R-:W-:-:S07]  /*1120*/  FADD.FTZ R3, R3, R4 ;  /* 0x0000000403037221 */ /* 0x000fce0000010000 */
.L_x_21:
[----:B------:R-:W-:Y:S05]  /*1130*/  BSYNC.RECONVERGENT B1 ;  /* 0x0000000000017941 */ /* 0x000fea0003800200 */
.L_x_11:
[----:B------:R-:W-:Y:S02]  /*1140*/  IMAD.MOV.U32 R10, RZ, RZ, R8 ;  /* 0x000000ffff0a7224 */ /* 0x000fe400078e0008 */
[----:B------:R-:W-:-:S04]  /*1150*/  IMAD.MOV.U32 R11, RZ, RZ, 0x0 ;  /* 0x00000000ff0b7424 */ /* 0x000fc800078e00ff */
[----:B0-----:R-:W-:Y:S05]  /*1160*/  RET.REL.NODEC R10 `(_Z13blur5x5_naivePhS_iii) ;  /* 0xffffffec0aa47950 */ /* 0x001fea0003c3ffff */
.L_x_22:
        /* <DEDUP_REMOVED lines=9> */
.L_x_23:


//--------------------- .nv.shared.reserved.0     --------------------------
	.section	.nv.shared.reserved.0,"aw",@nobits
	.weak		__nv_reservedSMEM_offset_0_alias
	.size		__nv_reservedSMEM_offset_0_alias, 0, 64
	.other		__nv_reservedSMEM_offset_0_alias,@"STO_CUDA_RESERVED_SHARED STV_DEFAULT"
__nv_reservedSMEM_offset_0_alias:
	.zero		0
	.zero		64


//--------------------- .nv.constant0._Z10merge_maskPhS_S_S_iiih --------------------------
	.section	.nv.constant0._Z10merge_maskPhS_S_S_iiih,"a",@progbits
	.sectionflags	@""
	.align	4
.nv.constant0._Z10merge_maskPhS_S_S_iiih:
	.zero		941


//--------------------- .nv.constant0._Z13blur5x5_naivePhS_iii --------------------------
	.section	.nv.constant0._Z13blur5x5_naivePhS_iii,"a",@progbits
	.sectionflags	@""
	.align	4
.nv.constant0._Z13blur5x5_naivePhS_iii:
	.zero		924


//--------------------- SYMBOLS --------------------------

	.type		.nv.reservedSmem.offset0,@object
	.size		.nv.reservedSmem.offset0,0x4
